	.headerflags	@"EF_CUDA_TEXMODE_UNIFIED EF_CUDA_64BIT_ADDRESS EF_CUDA_ACCELERATORS EF_CUDA_SM90 EF_CUDA_VIRTUAL_SM(EF_CUDA_SM90)"
	.elftype	@"ET_EXEC"


//--------------------- .nv.info                  --------------------------
	.section	.nv.info,"",@"SHT_CUDA_INFO"
	.align	4


	//----- nvinfo : EIATTR_REGCOUNT
	.align		4
        /*0000*/ 	.byte	0x04, 0x2f
        /*0002*/ 	.short	(.L_3 - .L_2)
	.align		4
.L_2:
        /*0004*/ 	.word	index@(triton_poi_fused__native_batch_norm_legit_no_training_relu_34)
        /*0008*/ 	.word	0x00000010


	//----- nvinfo : EIATTR_MIN_STACK_SIZE
	.align		4
.L_3:
        /*000c*/ 	.byte	0x04, 0x12
        /*000e*/ 	.short	(.L_5 - .L_4)
	.align		4
.L_4:
        /*0010*/ 	.word	index@(triton_poi_fused__native_batch_norm_legit_no_training_relu_34)
        /*0014*/ 	.word	0x00000000


	//----- nvinfo : EIATTR_FRAME_SIZE
	.align		4
.L_5:
        /*0018*/ 	.byte	0x04, 0x11
        /*001a*/ 	.short	(.L_7 - .L_6)
	.align		4
.L_6:
        /*001c*/ 	.word	index@(triton_poi_fused__native_batch_norm_legit_no_training_relu_34)
        /*0020*/ 	.word	0x00000000


	//----- nvinfo : EIATTR_MIN_STACK_SIZE
	.align		4
.L_7:
        /*0024*/ 	.byte	0x04, 0x12
        /*0026*/ 	.short	(.L_9 - .L_8)
	.align		4
.L_8:
        /*0028*/ 	.word	index@(triton_poi_fused__native_batch_norm_legit_no_training_relu_34)
        /*002c*/ 	.word	0x00000000
.L_9:


//--------------------- .nv.info.triton_poi_fused__native_batch_norm_legit_no_training_relu_34 --------------------------
	.section	.nv.info.triton_poi_fused__native_batch_norm_legit_no_training_relu_34,"",@"SHT_CUDA_INFO"
	.sectionflags	@""
	.align	4


	//----- nvinfo : EIATTR_CUDA_API_VERSION
	.align		4
        /*0000*/ 	.byte	0x04, 0x37
        /*0002*/ 	.short	(.L_11 - .L_10)
.L_10:
        /*0004*/ 	.word	0x0000007c


	//----- nvinfo : EIATTR_KPARAM_INFO
	.align		4
.L_11:
        /*0008*/ 	.byte	0x04, 0x17
        /*000a*/ 	.short	(.L_13 - .L_12)
.L_12:
        /*000c*/ 	.word	0x00000000
        /*0010*/ 	.short	0x0006
        /*0012*/ 	.short	0x0030
        /*0014*/ 	.byte	0x00, 0xf0, 0x11, 0x00


	//----- nvinfo : EIATTR_KPARAM_INFO
	.align		4
.L_13:
        /*0018*/ 	.byte	0x04, 0x17
        /*001a*/ 	.short	(.L_15 - .L_14)
.L_14:
        /*001c*/ 	.word	0x00000000
        /*0020*/ 	.short	0x0005
        /*0022*/ 	.short	0x0028
        /*0024*/ 	.byte	0x00, 0xf4, 0x21, 0x00


	//----- nvinfo : EIATTR_KPARAM_INFO
	.align		4
.L_15:
        /*0028*/ 	.byte	0x04, 0x17
        /*002a*/ 	.short	(.L_17 - .L_16)
.L_16:
        /*002c*/ 	.word	0x00000000
        /*0030*/ 	.short	0x0004
        /*0032*/ 	.short	0x0020
        /*0034*/ 	.byte	0x00, 0xf4, 0x21, 0x00


	//----- nvinfo : EIATTR_KPARAM_INFO
	.align		4
.L_17:
        /*0038*/ 	.byte	0x04, 0x17
        /*003a*/ 	.short	(.L_19 - .L_18)
.L_18:
        /*003c*/ 	.word	0x00000000
        /*0040*/ 	.short	0x0003
        /*0042*/ 	.short	0x0018
        /*0044*/ 	.byte	0x00, 0xf4, 0x21, 0x00


	//----- nvinfo : EIATTR_KPARAM_INFO
	.align		4
.L_19:
        /*0048*/ 	.byte	0x04, 0x17
        /*004a*/ 	.short	(.L_21 - .L_20)
.L_20:
        /*004c*/ 	.word	0x00000000
        /*0050*/ 	.short	0x0002
        /*0052*/ 	.short	0x0010
        /*0054*/ 	.byte	0x00, 0xf4, 0x21, 0x00


	//----- nvinfo : EIATTR_KPARAM_INFO
	.align		4
.L_21:
        /*0058*/ 	.byte	0x04, 0x17
        /*005a*/ 	.short	(.L_23 - .L_22)
.L_22:
        /*005c*/ 	.word	0x00000000
        /*0060*/ 	.short	0x0001
        /*0062*/ 	.short	0x0008
        /*0064*/ 	.byte	0x00, 0xf4, 0x21, 0x00


	//----- nvinfo : EIATTR_KPARAM_INFO
	.align		4
.L_23:
        /*0068*/ 	.byte	0x04, 0x17
        /*006a*/ 	.short	(.L_25 - .L_24)
.L_24:
        /*006c*/ 	.word	0x00000000
        /*0070*/ 	.short	0x0000
        /*0072*/ 	.short	0x0000
        /*0074*/ 	.byte	0x00, 0xf4, 0x21, 0x00


	//----- nvinfo : EIATTR_SPARSE_MMA_MASK
	.align		4
.L_25:
        /*0078*/ 	.byte	0x03, 0x50
        /*007a*/ 	.short	0x0000


	//----- nvinfo : EIATTR_MAXREG_COUNT
	.align		4
        /*007c*/ 	.byte	0x03, 0x1b
        /*007e*/ 	.short	0x00ff


	//----- nvinfo : EIATTR_EXIT_INSTR_OFFSETS
	.align		4
        /*0080*/ 	.byte	0x04, 0x1c
        /*0082*/ 	.short	(.L_27 - .L_26)


	//   ....[0]....
.L_26:
        /*0084*/ 	.word	0x00000300


	//----- nvinfo : EIATTR_REQNTID
	.align		4
.L_27:
        /*0088*/ 	.byte	0x04, 0x10
        /*008a*/ 	.short	(.L_29 - .L_28)
.L_28:
        /*008c*/ 	.word	0x00000080
        /*0090*/ 	.word	0x00000001
        /*0094*/ 	.word	0x00000001


	//----- nvinfo : EIATTR_CBANK_PARAM_SIZE
	.align		4
.L_29:
        /*0098*/ 	.byte	0x03, 0x19
        /*009a*/ 	.short	0x0034


	//----- nvinfo : EIATTR_PARAM_CBANK
	.align		4
        /*009c*/ 	.byte	0x04, 0x0a
        /*009e*/ 	.short	(.L_31 - .L_30)
	.align		4
.L_30:
        /*00a0*/ 	.word	index@(.nv.constant0.triton_poi_fused__native_batch_norm_legit_no_training_relu_34)
        /*00a4*/ 	.short	0x0210
        /*00a6*/ 	.short	0x0034


	//----- nvinfo : EIATTR_SW_WAR
	.align		4
.L_31:
        /*00a8*/ 	.byte	0x04, 0x36
        /*00aa*/ 	.short	(.L_33 - .L_32)
.L_32:
        /*00ac*/ 	.word	0x00000008
.L_33:


//--------------------- .nv.callgraph             --------------------------
	.section	.nv.callgraph,"",@"SHT_CUDA_CALLGRAPH"
	.align	4
	.sectionentsize	8
	.align		4
        /*0000*/ 	.word	0x00000000
	.align		4
        /*0004*/ 	.word	0xffffffff
	.align		4
        /*0008*/ 	.word	0x00000000
	.align		4
        /*000c*/ 	.word	0xfffffffe
	.align		4
        /*0010*/ 	.word	0x00000000
	.align		4
        /*0014*/ 	.word	0xfffffffd
	.align		4
        /*0018*/ 	.word	0x00000000
	.align		4
        /*001c*/ 	.word	0xfffffffc


//--------------------- .nv.constant4             --------------------------
	.section	.nv.constant4,"a",@progbits
	.align	8
	.align		8
.nv.constant4:
        /*0000*/ 	.dword	_$_str
	.align		8
        /*0008*/ 	.dword	_$_str_$_2


//--------------------- .text.triton_poi_fused__native_batch_norm_legit_no_training_relu_34 --------------------------
	.section	.text.triton_poi_fused__native_batch_norm_legit_no_training_relu_34,"ax",@progbits
	.align	128
        .global         triton_poi_fused__native_batch_norm_legit_no_training_relu_34
        .type           triton_poi_fused__native_batch_norm_legit_no_training_relu_34,@function
        .size           triton_poi_fused__native_batch_norm_legit_no_training_relu_34,(.L_x_1 - triton_poi_fused__native_batch_norm_legit_no_training_relu_34)
        .other          triton_poi_fused__native_batch_norm_legit_no_training_relu_34,@"STO_CUDA_ENTRY STV_DEFAULT"
triton_poi_fused__native_batch_norm_legit_no_training_relu_34:
.text.triton_poi_fused__native_batch_norm_legit_no_training_relu_34:
[----:B------:R-:W-:Y:S01]  /*0000*/  LDC R1, c[0x0][0x28] ;  /* 0x00000a00ff017b82 */ /* 0x000fe20000000800 */
[----:B------:R-:W1:Y:S07]  /*0010*/  S2R R0, SR_TID.X ;  /* 0x0000000000007919 */ /* 0x000e6e0000002100 */
[----:B------:R-:W2:Y:S01]  /*0020*/  LDC.64 R6, c[0x0][0x220] ;  /* 0x00008800ff067b82 */ /* 0x000ea20000000a00 */
[----:B------:R-:W-:Y:S01]  /*0030*/  ULDC.64 UR4, c[0x0][0x208] ;  /* 0x0000820000047ab9 */ /* 0x000fe20000000a00 */
[----:B------:R-:W3:Y:S06]  /*0040*/  S2R R3, SR_CTAID.X ;  /* 0x0000000000037919 */ /* 0x000eec0000002500 */
[----:B------:R-:W4:Y:S08]  /*0050*/  LDC.64 R4, c[0x0][0x218] ;  /* 0x00008600ff047b82 */ /* 0x000f300000000a00 */
[----:B------:R-:W5:Y:S08]  /*0060*/  LDC.64 R8, c[0x0][0x228] ;  /* 0x00008a00ff087b82 */ /* 0x000f700000000a00 */
[----:B------:R-:W4:Y:S01]  /*0070*/  LDC.64 R10, c[0x0][0x230] ;  /* 0x00008c00ff0a7b82 */ /* 0x000f220000000a00 */
[----:B-1----:R-:W-:-:S02]  /*0080*/  LOP3.LUT R0, R0, 0x7f, RZ, 0xc0, !PT ;  /* 0x0000007f00007812 */ /* 0x002fc400078ec0ff */
[----:B---3--:R-:W-:Y:S02]  /*0090*/  SHF.R.S32.HI R2, RZ, 0x18, R3 ;  /* 0x00000018ff027819 */ /* 0x008fe40000011403 */
[----:B------:R-:W-:Y:S02]  /*00a0*/  LEA R0, R3, R0, 0x7 ;  /* 0x0000000003007211 */ /* 0x000fe400078e38ff */
[----:B------:R-:W-:-:S04]  /*00b0*/  SGXT R3, R2, 0x1 ;  /* 0x000000010203781a */ /* 0x000fc80000000200 */
[----:B------:R-:W-:-:S04]  /*00c0*/  LEA.HI R3, R3, R0, RZ, 0x4 ;  /* 0x0000000003037211 */ /* 0x000fc800078f20ff */
[--C-:B------:R-:W-:Y:S02]  /*00d0*/  SHF.R.S32.HI R2, RZ, 0x4, R3.reuse ;  /* 0x00000004ff027819 */ /* 0x100fe40000011403 */
[----:B------:R-:W-:-:S04]  /*00e0*/  SHF.R.S32.HI R3, RZ, 0x1f, R3 ;  /* 0x0000001fff037819 */ /* 0x000fc80000011403 */
[----:B------:R-:W-:-:S04]  /*00f0*/  LEA.HI R3, R3, R2, RZ, 0x7 ;  /* 0x0000000203037211 */ /* 0x000fc800078f38ff */
[----:B------:R-:W-:-:S04]  /*0100*/  LOP3.LUT R3, R3, 0xffffff80, RZ, 0xc0, !PT ;  /* 0xffffff8003037812 */ /* 0x000fc800078ec0ff */
[----:B------:R-:W-:Y:S02]  /*0110*/  IADD3 R13, R2, -R3, RZ ;  /* 0x80000003020d7210 */ /* 0x000fe40007ffe0ff */
[----:B------:R-:W1:Y:S03]  /*0120*/  LDC.64 R2, c[0x0][0x210] ;  /* 0x00008400ff027b82 */ /* 0x000e660000000a00 */
[----:B--2---:R-:W-:-:S06]  /*0130*/  IMAD.WIDE R6, R13, 0x4, R6 ;  /* 0x000000040d067825 */ /* 0x004fcc00078e0206 */
[----:B------:R-:W2:Y:S01]  /*0140*/  LDG.E.EL R6, desc[UR4][R6.64] ;  /* 0x0000000406067981 */ /* 0x000ea2000c2e1900 */
[----:B----4-:R-:W-:-:S04]  /*0150*/  IMAD.WIDE R4, R13, 0x4, R4 ;  /* 0x000000040d047825 */ /* 0x010fc800078e0204 */
[C---:B-----5:R-:W-:Y:S02]  /*0160*/  IMAD.WIDE R8, R13.reuse, 0x4, R8 ;  /* 0x000000040d087825 */ /* 0x060fe400078e0208 */
[----:B------:R3:W4:Y:S02]  /*0170*/  LDG.E.EL R5, desc[UR4][R4.64] ;  /* 0x0000000404057981 */ /* 0x000724000c2e1900 */
[----:B0-----:R-:W-:Y:S02]  /*0180*/  IMAD.WIDE R10, R13, 0x4, R10 ;  /* 0x000000040d0a7825 */ /* 0x001fe400078e020a */
[----:B------:R-:W5:Y:S02]  /*0190*/  LDG.E.EL R8, desc[UR4][R8.64] ;  /* 0x0000000408087981 */ /* 0x000f64000c2e1900 */
[C---:B-1----:R-:W-:Y:S02]  /*01a0*/  IMAD.WIDE R2, R0.reuse, 0x4, R2 ;  /* 0x0000000400027825 */ /* 0x042fe400078e0202 */
[----:B------:R-:W5:Y:S04]  /*01b0*/  LDG.E.EL R11, desc[UR4][R10.64] ;  /* 0x000000040a0b7981 */ /* 0x000f68000c2e1900 */
[----:B------:R0:W4:Y:S01]  /*01c0*/  LDG.E R12, desc[UR4][R2.64] ;  /* 0x00000004020c7981 */ /* 0x000122000c1e1900 */
[----:B---3--:R-:W-:Y:S01]  /*01d0*/  HFMA2.MMA R4, -RZ, RZ, 1.625, 0 ;  /* 0x3e800000ff047435 */ /* 0x008fe200000001ff */
[----:B0-----:R-:W0:Y:S02]  /*01e0*/  LDC.64 R2, c[0x0][0x238] ;  /* 0x00008e00ff027b82 */ /* 0x001e240000000a00 */
[----:B0-----:R-:W-:-:S04]  /*01f0*/  IMAD.WIDE R2, R0, 0x4, R2 ;  /* 0x0000000400027825 */ /* 0x001fc800078e0202 */
[----:B--2---:R-:W-:-:S04]  /*0200*/  FADD R6, R6, 9.9999997473787516356e-06 ;  /* 0x3727c5ac06067421 */ /* 0x004fc80000000000 */
[----:B------:R-:W0:Y:S02]  /*0210*/  MUFU.SQRT R7, R6 ;  /* 0x0000000600077308 */ /* 0x000e240000002000 */
[C---:B0-----:R-:W-:Y:S02]  /*0220*/  FSETP.GT.AND P0, PT, R7.reuse, 8.50705917302346158658e+37, PT ;  /* 0x7e8000000700780b */ /* 0x041fe40003f04000 */
[----:B------:R-:W-:-:S11]  /*0230*/  FSETP.GEU.AND P1, PT, R7, 1.175494350822287508e-38, PT ;  /* 0x008000000700780b */ /* 0x000fd60003f2e000 */
[----:B------:R-:W-:-:S04]  /*0240*/  @P0 FMUL R7, R7, 0.25 ;  /* 0x3e80000007070820 */ /* 0x000fc80000400000 */
[----:B------:R-:W-:-:S06]  /*0250*/  @!P1 FMUL R7, R7, 16777216 ;  /* 0x4b80000007079820 */ /* 0x000fcc0000400000 */
[----:B------:R-:W0:Y:S01]  /*0260*/  MUFU.RCP R7, R7 ;  /* 0x0000000700077308 */ /* 0x000e220000001000 */
[----:B------:R-:W-:Y:S01]  /*0270*/  FSEL R4, R4, 1, P0 ;  /* 0x3f80000004047808 */ /* 0x000fe20000000000 */
[----:B----4-:R-:W-:-:S04]  /*0280*/  FADD R5, R12, -R5 ;  /* 0x800000050c057221 */ /* 0x010fc80000000000 */
[----:B------:R-:W-:-:S04]  /*0290*/  @!P1 FMUL R4, R4, 16777216 ;  /* 0x4b80000004049820 */ /* 0x000fc80000400000 */
[----:B0-----:R-:W-:-:S04]  /*02a0*/  FMUL R4, R7, R4 ;  /* 0x0000000407047220 */ /* 0x001fc80000400000 */
[----:B------:R-:W-:-:S04]  /*02b0*/  FMUL R4, R5, R4 ;  /* 0x0000000405047220 */ /* 0x000fc80000400000 */
[----:B-----5:R-:W-:-:S05]  /*02c0*/  FFMA R4, R8, R4, R11 ;  /* 0x0000000408047223 */ /* 0x020fca000000000b */
[----:B------:R-:W-:-:S04]  /*02d0*/  FSETP.GEU.AND P0, PT, R4, RZ, PT ;  /* 0x000000ff0400720b */ /* 0x000fc80003f0e000 */
[----:B------:R-:W-:-:S05]  /*02e0*/  FSEL R5, R4, RZ, P0 ;  /* 0x000000ff04057208 */ /* 0x000fca0000000000 */
[----:B------:R-:W-:Y:S01]  /*02f0*/  STG.E desc[UR4][R2.64], R5 ;  /* 0x0000000502007986 */ /* 0x000fe2000c101904 */
[----:B------:R-:W-:Y:S05]  /*0300*/  EXIT ;  /* 0x000000000000794d */ /* 0x000fea0003800000 */
.L_x_0:
[----:B------:R-:W-:-:S00]  /*0310*/  BRA `(.L_x_0) ;  /* 0xfffffffc00fc7947 */ /* 0x000fc0000383ffff */
[----:B------:R-:W-:-:S00]  /*0320*/  NOP ;  /* 0x0000000000007918 */ /* 0x000fc00000000000 */
        /* <DEDUP_REMOVED lines=13> */
.L_x_1:


//--------------------- .nv.global.init           --------------------------
	.section	.nv.global.init,"aw",@progbits
.nv.global.init:
	.type		_$_str,@object
	.size		_$_str,(_$_str_$_2 - _$_str)
_$_str:
        /*0000*/ 	.byte	0x5f, 0x5f, 0x43, 0x55, 0x44, 0x41, 0x5f, 0x46, 0x54, 0x5a, 0x00
	.type		_$_str_$_2,@object
	.size		_$_str_$_2,(.L_1 - _$_str_$_2)
_$_str_$_2:
        /*000b*/ 	.byte	0x5f, 0x5f, 0x43, 0x55, 0x44, 0x41, 0x5f, 0x50, 0x52, 0x45, 0x43, 0x5f, 0x53, 0x51, 0x52, 0x54
        /*001b*/ 	.byte	0x00
.L_1:


//--------------------- .nv.constant0.triton_poi_fused__native_batch_norm_legit_no_training_relu_34 --------------------------
	.section	.nv.constant0.triton_poi_fused__native_batch_norm_legit_no_training_relu_34,"a",@progbits
	.sectionflags	@""
	.align	4
.nv.constant0.triton_poi_fused__native_batch_norm_legit_no_training_relu_34:
	.zero		580
